//
// Generated by NVIDIA NVVM Compiler
//
// Compiler Build ID: CL-36424714
// Cuda compilation tools, release 13.0, V13.0.88
// Based on NVVM 20.0.0
//

.version 9.0
.target sm_100
.address_size 64

	// .globl	_Z19nn_Embedding_kernelPfS_S_
.global .align 4 .b8 indices_onehot[2048];
.global .align 4 .b8 weight[2048];
.global .align 4 .b8 result[256];

.visible .entry _Z19nn_Embedding_kernelPfS_S_(
	.param .u64 .ptr .align 1 _Z19nn_Embedding_kernelPfS_S__param_0,
	.param .u64 .ptr .align 1 _Z19nn_Embedding_kernelPfS_S__param_1,
	.param .u64 .ptr .align 1 _Z19nn_Embedding_kernelPfS_S__param_2
)
{
	.reg .pred 	%p<10>;
	.reg .b32 	%r<15>;
	.reg .b32 	%f<195>;
	.reg .b64 	%rd<30>;

	ld.param.u64 	%rd2, [_Z19nn_Embedding_kernelPfS_S__param_0];
	ld.param.u64 	%rd3, [_Z19nn_Embedding_kernelPfS_S__param_1];
	ld.param.u64 	%rd4, [_Z19nn_Embedding_kernelPfS_S__param_2];
	mov.u32 	%r3, %tid.y;
	mov.u32 	%r4, %ctaid.y;
	mov.u32 	%r5, %ntid.y;
	mad.lo.s32 	%r1, %r4, %r5, %r3;
	mov.u32 	%r6, %tid.x;
	mov.u32 	%r7, %ctaid.x;
	mov.u32 	%r8, %ntid.x;
	mad.lo.s32 	%r2, %r7, %r8, %r6;
	setp.gt.u32 	%p1, %r1, 7;
	setp.gt.s32 	%p2, %r2, 63;
	mul.wide.u32 	%rd5, %r1, 256;
	mov.u64 	%rd6, indices_onehot;
	add.s64 	%rd1, %rd6, %rd5;
	or.pred  	%p3, %p1, %p2;
	@%p3 bra 	$L__BB0_2;
	cvta.to.global.u64 	%rd7, %rd2;
	shl.b32 	%r9, %r1, 6;
	add.s32 	%r10, %r9, %r2;
	mul.wide.s32 	%rd8, %r10, 4;
	add.s64 	%rd9, %rd7, %rd8;
	ld.global.f32 	%f1, [%rd9];
	mul.wide.s32 	%rd10, %r2, 4;
	add.s64 	%rd11, %rd1, %rd10;
	st.global.f32 	[%rd11], %f1;
$L__BB0_2:
	setp.gt.u32 	%p4, %r1, 63;
	setp.gt.s32 	%p5, %r2, 7;
	or.pred  	%p6, %p4, %p5;
	@%p6 bra 	$L__BB0_4;
	shl.b32 	%r11, %r1, 3;
	add.s32 	%r12, %r11, %r2;
	cvta.to.global.u64 	%rd12, %rd3;
	mul.wide.s32 	%rd13, %r12, 4;
	add.s64 	%rd14, %rd12, %rd13;
	ld.global.f32 	%f2, [%rd14];
	mul.wide.u32 	%rd15, %r1, 32;
	mov.u64 	%rd16, weight;
	add.s64 	%rd17, %rd16, %rd15;
	mul.wide.s32 	%rd18, %r2, 4;
	add.s64 	%rd19, %rd17, %rd18;
	st.global.f32 	[%rd19], %f2;
$L__BB0_4:
	setp.gt.s32 	%p7, %r2, 7;
	setp.gt.u32 	%p8, %r1, 7;
	or.pred  	%p9, %p8, %p7;
	@%p9 bra 	$L__BB0_6;
	mul.wide.s32 	%rd20, %r2, 4;
	mov.u64 	%rd21, weight;
	add.s64 	%rd22, %rd21, %rd20;
	ld.global.f32 	%f3, [%rd1];
	ld.global.f32 	%f4, [%rd22];
	fma.rn.f32 	%f5, %f3, %f4, 0f00000000;
	ld.global.f32 	%f6, [%rd1+4];
	ld.global.f32 	%f7, [%rd22+32];
	fma.rn.f32 	%f8, %f6, %f7, %f5;
	ld.global.f32 	%f9, [%rd1+8];
	ld.global.f32 	%f10, [%rd22+64];
	fma.rn.f32 	%f11, %f9, %f10, %f8;
	ld.global.f32 	%f12, [%rd1+12];
	ld.global.f32 	%f13, [%rd22+96];
	fma.rn.f32 	%f14, %f12, %f13, %f11;
	ld.global.f32 	%f15, [%rd1+16];
	ld.global.f32 	%f16, [%rd22+128];
	fma.rn.f32 	%f17, %f15, %f16, %f14;
	ld.global.f32 	%f18, [%rd1+20];
	ld.global.f32 	%f19, [%rd22+160];
	fma.rn.f32 	%f20, %f18, %f19, %f17;
	ld.global.f32 	%f21, [%rd1+24];
	ld.global.f32 	%f22, [%rd22+192];
	fma.rn.f32 	%f23, %f21, %f22, %f20;
	ld.global.f32 	%f24, [%rd1+28];
	ld.global.f32 	%f25, [%rd22+224];
	fma.rn.f32 	%f26, %f24, %f25, %f23;
	ld.global.f32 	%f27, [%rd1+32];
	ld.global.f32 	%f28, [%rd22+256];
	fma.rn.f32 	%f29, %f27, %f28, %f26;
	ld.global.f32 	%f30, [%rd1+36];
	ld.global.f32 	%f31, [%rd22+288];
	fma.rn.f32 	%f32, %f30, %f31, %f29;
	ld.global.f32 	%f33, [%rd1+40];
	ld.global.f32 	%f34, [%rd22+320];
	fma.rn.f32 	%f35, %f33, %f34, %f32;
	ld.global.f32 	%f36, [%rd1+44];
	ld.global.f32 	%f37, [%rd22+352];
	fma.rn.f32 	%f38, %f36, %f37, %f35;
	ld.global.f32 	%f39, [%rd1+48];
	ld.global.f32 	%f40, [%rd22+384];
	fma.rn.f32 	%f41, %f39, %f40, %f38;
	ld.global.f32 	%f42, [%rd1+52];
	ld.global.f32 	%f43, [%rd22+416];
	fma.rn.f32 	%f44, %f42, %f43, %f41;
	ld.global.f32 	%f45, [%rd1+56];
	ld.global.f32 	%f46, [%rd22+448];
	fma.rn.f32 	%f47, %f45, %f46, %f44;
	ld.global.f32 	%f48, [%rd1+60];
	ld.global.f32 	%f49, [%rd22+480];
	fma.rn.f32 	%f50, %f48, %f49, %f47;
	ld.global.f32 	%f51, [%rd1+64];
	ld.global.f32 	%f52, [%rd22+512];
	fma.rn.f32 	%f53, %f51, %f52, %f50;
	ld.global.f32 	%f54, [%rd1+68];
	ld.global.f32 	%f55, [%rd22+544];
	fma.rn.f32 	%f56, %f54, %f55, %f53;
	ld.global.f32 	%f57, [%rd1+72];
	ld.global.f32 	%f58, [%rd22+576];
	fma.rn.f32 	%f59, %f57, %f58, %f56;
	ld.global.f32 	%f60, [%rd1+76];
	ld.global.f32 	%f61, [%rd22+608];
	fma.rn.f32 	%f62, %f60, %f61, %f59;
	ld.global.f32 	%f63, [%rd1+80];
	ld.global.f32 	%f64, [%rd22+640];
	fma.rn.f32 	%f65, %f63, %f64, %f62;
	ld.global.f32 	%f66, [%rd1+84];
	ld.global.f32 	%f67, [%rd22+672];
	fma.rn.f32 	%f68, %f66, %f67, %f65;
	ld.global.f32 	%f69, [%rd1+88];
	ld.global.f32 	%f70, [%rd22+704];
	fma.rn.f32 	%f71, %f69, %f70, %f68;
	ld.global.f32 	%f72, [%rd1+92];
	ld.global.f32 	%f73, [%rd22+736];
	fma.rn.f32 	%f74, %f72, %f73, %f71;
	ld.global.f32 	%f75, [%rd1+96];
	ld.global.f32 	%f76, [%rd22+768];
	fma.rn.f32 	%f77, %f75, %f76, %f74;
	ld.global.f32 	%f78, [%rd1+100];
	ld.global.f32 	%f79, [%rd22+800];
	fma.rn.f32 	%f80, %f78, %f79, %f77;
	ld.global.f32 	%f81, [%rd1+104];
	ld.global.f32 	%f82, [%rd22+832];
	fma.rn.f32 	%f83, %f81, %f82, %f80;
	ld.global.f32 	%f84, [%rd1+108];
	ld.global.f32 	%f85, [%rd22+864];
	fma.rn.f32 	%f86, %f84, %f85, %f83;
	ld.global.f32 	%f87, [%rd1+112];
	ld.global.f32 	%f88, [%rd22+896];
	fma.rn.f32 	%f89, %f87, %f88, %f86;
	ld.global.f32 	%f90, [%rd1+116];
	ld.global.f32 	%f91, [%rd22+928];
	fma.rn.f32 	%f92, %f90, %f91, %f89;
	ld.global.f32 	%f93, [%rd1+120];
	ld.global.f32 	%f94, [%rd22+960];
	fma.rn.f32 	%f95, %f93, %f94, %f92;
	ld.global.f32 	%f96, [%rd1+124];
	ld.global.f32 	%f97, [%rd22+992];
	fma.rn.f32 	%f98, %f96, %f97, %f95;
	ld.global.f32 	%f99, [%rd1+128];
	ld.global.f32 	%f100, [%rd22+1024];
	fma.rn.f32 	%f101, %f99, %f100, %f98;
	ld.global.f32 	%f102, [%rd1+132];
	ld.global.f32 	%f103, [%rd22+1056];
	fma.rn.f32 	%f104, %f102, %f103, %f101;
	ld.global.f32 	%f105, [%rd1+136];
	ld.global.f32 	%f106, [%rd22+1088];
	fma.rn.f32 	%f107, %f105, %f106, %f104;
	ld.global.f32 	%f108, [%rd1+140];
	ld.global.f32 	%f109, [%rd22+1120];
	fma.rn.f32 	%f110, %f108, %f109, %f107;
	ld.global.f32 	%f111, [%rd1+144];
	ld.global.f32 	%f112, [%rd22+1152];
	fma.rn.f32 	%f113, %f111, %f112, %f110;
	ld.global.f32 	%f114, [%rd1+148];
	ld.global.f32 	%f115, [%rd22+1184];
	fma.rn.f32 	%f116, %f114, %f115, %f113;
	ld.global.f32 	%f117, [%rd1+152];
	ld.global.f32 	%f118, [%rd22+1216];
	fma.rn.f32 	%f119, %f117, %f118, %f116;
	ld.global.f32 	%f120, [%rd1+156];
	ld.global.f32 	%f121, [%rd22+1248];
	fma.rn.f32 	%f122, %f120, %f121, %f119;
	ld.global.f32 	%f123, [%rd1+160];
	ld.global.f32 	%f124, [%rd22+1280];
	fma.rn.f32 	%f125, %f123, %f124, %f122;
	ld.global.f32 	%f126, [%rd1+164];
	ld.global.f32 	%f127, [%rd22+1312];
	fma.rn.f32 	%f128, %f126, %f127, %f125;
	ld.global.f32 	%f129, [%rd1+168];
	ld.global.f32 	%f130, [%rd22+1344];
	fma.rn.f32 	%f131, %f129, %f130, %f128;
	ld.global.f32 	%f132, [%rd1+172];
	ld.global.f32 	%f133, [%rd22+1376];
	fma.rn.f32 	%f134, %f132, %f133, %f131;
	ld.global.f32 	%f135, [%rd1+176];
	ld.global.f32 	%f136, [%rd22+1408];
	fma.rn.f32 	%f137, %f135, %f136, %f134;
	ld.global.f32 	%f138, [%rd1+180];
	ld.global.f32 	%f139, [%rd22+1440];
	fma.rn.f32 	%f140, %f138, %f139, %f137;
	ld.global.f32 	%f141, [%rd1+184];
	ld.global.f32 	%f142, [%rd22+1472];
	fma.rn.f32 	%f143, %f141, %f142, %f140;
	ld.global.f32 	%f144, [%rd1+188];
	ld.global.f32 	%f145, [%rd22+1504];
	fma.rn.f32 	%f146, %f144, %f145, %f143;
	ld.global.f32 	%f147, [%rd1+192];
	ld.global.f32 	%f148, [%rd22+1536];
	fma.rn.f32 	%f149, %f147, %f148, %f146;
	ld.global.f32 	%f150, [%rd1+196];
	ld.global.f32 	%f151, [%rd22+1568];
	fma.rn.f32 	%f152, %f150, %f151, %f149;
	ld.global.f32 	%f153, [%rd1+200];
	ld.global.f32 	%f154, [%rd22+1600];
	fma.rn.f32 	%f155, %f153, %f154, %f152;
	ld.global.f32 	%f156, [%rd1+204];
	ld.global.f32 	%f157, [%rd22+1632];
	fma.rn.f32 	%f158, %f156, %f157, %f155;
	ld.global.f32 	%f159, [%rd1+208];
	ld.global.f32 	%f160, [%rd22+1664];
	fma.rn.f32 	%f161, %f159, %f160, %f158;
	ld.global.f32 	%f162, [%rd1+212];
	ld.global.f32 	%f163, [%rd22+1696];
	fma.rn.f32 	%f164, %f162, %f163, %f161;
	ld.global.f32 	%f165, [%rd1+216];
	ld.global.f32 	%f166, [%rd22+1728];
	fma.rn.f32 	%f167, %f165, %f166, %f164;
	ld.global.f32 	%f168, [%rd1+220];
	ld.global.f32 	%f169, [%rd22+1760];
	fma.rn.f32 	%f170, %f168, %f169, %f167;
	ld.global.f32 	%f171, [%rd1+224];
	ld.global.f32 	%f172, [%rd22+1792];
	fma.rn.f32 	%f173, %f171, %f172, %f170;
	ld.global.f32 	%f174, [%rd1+228];
	ld.global.f32 	%f175, [%rd22+1824];
	fma.rn.f32 	%f176, %f174, %f175, %f173;
	ld.global.f32 	%f177, [%rd1+232];
	ld.global.f32 	%f178, [%rd22+1856];
	fma.rn.f32 	%f179, %f177, %f178, %f176;
	ld.global.f32 	%f180, [%rd1+236];
	ld.global.f32 	%f181, [%rd22+1888];
	fma.rn.f32 	%f182, %f180, %f181, %f179;
	ld.global.f32 	%f183, [%rd1+240];
	ld.global.f32 	%f184, [%rd22+1920];
	fma.rn.f32 	%f185, %f183, %f184, %f182;
	ld.global.f32 	%f186, [%rd1+244];
	ld.global.f32 	%f187, [%rd22+1952];
	fma.rn.f32 	%f188, %f186, %f187, %f185;
	ld.global.f32 	%f189, [%rd1+248];
	ld.global.f32 	%f190, [%rd22+1984];
	fma.rn.f32 	%f191, %f189, %f190, %f188;
	ld.global.f32 	%f192, [%rd1+252];
	ld.global.f32 	%f193, [%rd22+2016];
	fma.rn.f32 	%f194, %f192, %f193, %f191;
	mul.wide.u32 	%rd23, %r1, 32;
	mov.u64 	%rd24, result;
	add.s64 	%rd25, %rd24, %rd23;
	add.s64 	%rd26, %rd25, %rd20;
	st.global.f32 	[%rd26], %f194;
	shl.b32 	%r13, %r1, 3;
	add.s32 	%r14, %r13, %r2;
	cvta.to.global.u64 	%rd27, %rd4;
	mul.wide.s32 	%rd28, %r14, 4;
	add.s64 	%rd29, %rd27, %rd28;
	st.global.f32 	[%rd29], %f194;
$L__BB0_6:
	ret;

}


// ===== COMPILED SASS (sm_100) =====

	.target	sm_100

	.elftype	@"ET_EXEC"


//--------------------- .note.nv.tkinfo           --------------------------
	.section	.note.nv.tkinfo,"",@"SHT_NOTE"
	.sectionflags	@"SHF_NOTE_NV_TKINFO"
	.tkinfo
        /*0018*/ 	.word	0x00000002
        /*0030*/ 	.string	""
        /*0030*/ 	.string	"ptxas"
        /*0030*/ 	.string	"Cuda compilation tools, release 13.0, V13.0.88"
        /*0030*/ 	.string	"Build cuda_13.0.r13.0/compiler.36424714_0"
        /*0030*/ 	.string	"-arch sm_100 -m 64 "



//--------------------- .note.nv.cuinfo           --------------------------
	.section	.note.nv.cuinfo,"",@"SHT_NOTE"
	.sectionflags	@"SHF_NOTE_NV_CUINFO"
        /*0018*/ 	.short	0x0002
        /*001a*/ 	.short	0x0064
        /*001c*/ 	.short	0x0082
	.zero		2


//--------------------- .nv.info                  --------------------------
	.section	.nv.info,"",@"SHT_CUDA_INFO"
	.align	4


	//----- nvinfo : EIATTR_REGCOUNT
	.align		4
        /*0000*/ 	.byte	0x04, 0x2f
        /*0002*/ 	.short	(.L_4 - .L_3)
	.align		4
.L_3:
        /*0004*/ 	.word	index@(_Z19nn_Embedding_kernelPfS_S_)
        /*0008*/ 	.word	0x00000020


	//----- nvinfo : EIATTR_FRAME_SIZE
	.align		4
.L_4:
        /*000c*/ 	.byte	0x04, 0x11
        /*000e*/ 	.short	(.L_6 - .L_5)
	.align		4
.L_5:
        /*0010*/ 	.word	index@(_Z19nn_Embedding_kernelPfS_S_)
        /*0014*/ 	.word	0x00000000


	//----- nvinfo : EIATTR_MIN_STACK_SIZE
	.align		4
.L_6:
        /*0018*/ 	.byte	0x04, 0x12
        /*001a*/ 	.short	(.L_8 - .L_7)
	.align		4
.L_7:
        /*001c*/ 	.word	index@(_Z19nn_Embedding_kernelPfS_S_)
        /*0020*/ 	.word	0x00000000
.L_8:


//--------------------- .nv.compat                --------------------------
	.section	.nv.compat,"",@"SHT_CUDA_COMPAT_INFO"
	.align	4
        /*0000*/ 	.byte	0x02, 0x09, 0x00, 0x00, 0x02, 0x02, 0x01, 0x00, 0x02, 0x05, 0x05, 0x00, 0x03, 0x07, 0x01, 0x01
        /*0010*/ 	.byte	0x02, 0x03, 0x00, 0x00, 0x02, 0x06, 0x01, 0x00, 0x04, 0x0b, 0x08, 0x00, 0x09, 0x00, 0x00, 0x00
        /*0020*/ 	.byte	0x00, 0x00, 0x00, 0x00


//--------------------- .nv.info._Z19nn_Embedding_kernelPfS_S_ --------------------------
	.section	.nv.info._Z19nn_Embedding_kernelPfS_S_,"",@"SHT_CUDA_INFO"
	.sectionflags	@""
	.align	4


	//----- nvinfo : EIATTR_CUDA_API_VERSION
	.align		4
        /*0000*/ 	.byte	0x04, 0x37
        /*0002*/ 	.short	(.L_10 - .L_9)
.L_9:
        /*0004*/ 	.word	0x00000082


	//----- nvinfo : EIATTR_KPARAM_INFO
	.align		4
.L_10:
        /*0008*/ 	.byte	0x04, 0x17
        /*000a*/ 	.short	(.L_12 - .L_11)
.L_11:
        /*000c*/ 	.word	0x00000000
        /*0010*/ 	.short	0x0002
        /*0012*/ 	.short	0x0010
        /*0014*/ 	.byte	0x00, 0xf5, 0x21, 0x00


	//----- nvinfo : EIATTR_KPARAM_INFO
	.align		4
.L_12:
        /*0018*/ 	.byte	0x04, 0x17
        /*001a*/ 	.short	(.L_14 - .L_13)
.L_13:
        /*001c*/ 	.word	0x00000000
        /*0020*/ 	.short	0x0001
        /*0022*/ 	.short	0x0008
        /*0024*/ 	.byte	0x00, 0xf5, 0x21, 0x00


	//----- nvinfo : EIATTR_KPARAM_INFO
	.align		4
.L_14:
        /*0028*/ 	.byte	0x04, 0x17
        /*002a*/ 	.short	(.L_16 - .L_15)
.L_15:
        /*002c*/ 	.word	0x00000000
        /*0030*/ 	.short	0x0000
        /*0032*/ 	.short	0x0000
        /*0034*/ 	.byte	0x00, 0xf5, 0x21, 0x00


	//----- nvinfo : EIATTR_SPARSE_MMA_MASK
	.align		4
.L_16:
        /*0038*/ 	.byte	0x03, 0x50
        /*003a*/ 	.short	0x0000


	//----- nvinfo : EIATTR_MAXREG_COUNT
	.align		4
        /*003c*/ 	.byte	0x03, 0x1b
        /*003e*/ 	.short	0x00ff


	//----- nvinfo : EIATTR_MERCURY_ISA_VERSION
	.align		4
        /*0040*/ 	.byte	0x03, 0x5f
        /*0042*/ 	.short	0x0101


	//----- nvinfo : EIATTR_VRC_CTA_INIT_COUNT
	.align		4
        /*0044*/ 	.byte	0x02, 0x4a
	.zero		1
	.zero		1


	//----- nvinfo : EIATTR_EXIT_INSTR_OFFSETS
	.align		4
        /*0048*/ 	.byte	0x04, 0x1c
        /*004a*/ 	.short	(.L_18 - .L_17)


	//   ....[0]....
.L_17:
        /*004c*/ 	.word	0x00000220


	//   ....[1]....
        /*0050*/ 	.word	0x00000ed0


	//----- nvinfo : EIATTR_CRS_STACK_SIZE
	.align		4
.L_18:
        /*0054*/ 	.byte	0x04, 0x1e
        /*0056*/ 	.short	(.L_20 - .L_19)
.L_19:
        /*0058*/ 	.word	0x00000000


	//----- nvinfo : EIATTR_CBANK_PARAM_SIZE
	.align		4
.L_20:
        /*005c*/ 	.byte	0x03, 0x19
        /*005e*/ 	.short	0x0018


	//----- nvinfo : EIATTR_PARAM_CBANK
	.align		4
        /*0060*/ 	.byte	0x04, 0x0a
        /*0062*/ 	.short	(.L_22 - .L_21)
	.align		4
.L_21:
        /*0064*/ 	.word	index@(.nv.constant0._Z19nn_Embedding_kernelPfS_S_)
        /*0068*/ 	.short	0x0380
        /*006a*/ 	.short	0x0018


	//----- nvinfo : EIATTR_SW_WAR
	.align		4
.L_22:
        /*006c*/ 	.byte	0x04, 0x36
        /*006e*/ 	.short	(.L_24 - .L_23)
.L_23:
        /*0070*/ 	.word	0x00000008
.L_24:


//--------------------- .nv.callgraph             --------------------------
	.section	.nv.callgraph,"",@"SHT_CUDA_CALLGRAPH"
	.align	4
	.sectionentsize	8
	.align		4
        /*0000*/ 	.word	0x00000000
	.align		4
        /*0004*/ 	.word	0xffffffff
	.align		4
        /*0008*/ 	.word	0x00000000
	.align		4
        /*000c*/ 	.word	0xfffffffe
	.align		4
        /*0010*/ 	.word	0x00000000
	.align		4
        /*0014*/ 	.word	0xfffffffd
	.align		4
        /*0018*/ 	.word	0x00000000
	.align		4
        /*001c*/ 	.word	0xfffffffc


//--------------------- .nv.constant4             --------------------------
	.section	.nv.constant4,"a",@progbits
	.align	8
	.align		8
.nv.constant4:
        /*0000*/ 	.dword	indices_onehot
	.align		8
        /*0008*/ 	.dword	weight
	.align		8
        /*0010*/ 	.dword	result


//--------------------- .text._Z19nn_Embedding_kernelPfS_S_ --------------------------
	.section	.text._Z19nn_Embedding_kernelPfS_S_,"ax",@progbits
	.align	128
        .global         _Z19nn_Embedding_kernelPfS_S_
        .type           _Z19nn_Embedding_kernelPfS_S_,@function
        .size           _Z19nn_Embedding_kernelPfS_S_,(.L_x_3 - _Z19nn_Embedding_kernelPfS_S_)
        .other          _Z19nn_Embedding_kernelPfS_S_,@"STO_CUDA_ENTRY STV_DEFAULT"
_Z19nn_Embedding_kernelPfS_S_:
.text._Z19nn_Embedding_kernelPfS_S_:
[----:B------:R-:W-:Y:S01]  /*0000*/  LDC R1, c[0x0][0x37c] ;  /* 0x0000df00ff017b82 */ /* 0x000fe20000000800 */
[----:B------:R-:W0:Y:S07]  /*0010*/  S2R R7, SR_TID.X ;  /* 0x0000000000077919 */ /* 0x000e2e0000002100 */
[----:B------:R-:W1:Y:S01]  /*0020*/  LDC R3, c[0x0][0x364] ;  /* 0x0000d900ff037b82 */ /* 0x000e620000000800 */
[----:B------:R-:W1:Y:S07]  /*0030*/  S2R R6, SR_TID.Y ;  /* 0x0000000000067919 */ /* 0x000e6e0000002200 */
[----:B------:R-:W0:Y:S08]  /*0040*/  S2UR UR5, SR_CTAID.X ;  /* 0x00000000000579c3 */ /* 0x000e300000002500 */
[----:B------:R-:W0:Y:S08]  /*0050*/  LDC R0, c[0x0][0x360] ;  /* 0x0000d800ff007b82 */ /* 0x000e300000000800 */
[----:B------:R-:W1:Y:S01]  /*0060*/  S2UR UR4, SR_CTAID.Y ;  /* 0x00000000000479c3 */ /* 0x000e620000002600 */
[----:B0-----:R-:W-:-:S05]  /*0070*/  IMAD R7, R0, UR5, R7 ;  /* 0x0000000500077c24 */ /* 0x001fca000f8e0207 */
[----:B------:R-:W-:Y:S01]  /*0080*/  ISETP.GT.AND P0, PT, R7, 0x3f, PT ;  /* 0x0000003f0700780c */ /* 0x000fe20003f04270 */
[----:B-1----:R-:W-:Y:S01]  /*0090*/  IMAD R6, R3, UR4, R6 ;  /* 0x0000000403067c24 */ /* 0x002fe2000f8e0206 */
[----:B------:R-:W0:Y:S04]  /*00a0*/  LDCU.64 UR4, c[0x0][0x358] ;  /* 0x00006b00ff0477ac */ /* 0x000e280008000a00 */
[----:B------:R-:W-:-:S13]  /*00b0*/  ISETP.GT.U32.OR P0, PT, R6, 0x7, P0 ;  /* 0x000000070600780c */ /* 0x000fda0000704470 */
[----:B------:R-:W1:Y:S01]  /*00c0*/  @!P0 LDC.64 R2, c[0x0][0x380] ;  /* 0x0000e000ff028b82 */ /* 0x000e620000000a00 */
[----:B------:R-:W-:-:S05]  /*00d0*/  @!P0 LEA R5, R6, R7, 0x6 ;  /* 0x0000000706058211 */ /* 0x000fca00078e30ff */
[----:B-1----:R-:W-:Y:S02]  /*00e0*/  @!P0 IMAD.WIDE R2, R5, 0x4, R2 ;  /* 0x0000000405028825 */ /* 0x002fe400078e0202 */
[----:B------:R-:W1:Y:S04]  /*00f0*/  LDC.64 R4, c[0x4][RZ] ;  /* 0x01000000ff047b82 */ /* 0x000e680000000a00 */
[----:B0-----:R-:W2:Y:S01]  /*0100*/  @!P0 LDG.E R3, desc[UR4][R2.64] ;  /* 0x0000000402038981 */ /* 0x001ea2000c1e1900 */
[----:B------:R-:W-:Y:S01]  /*0110*/  ISETP.GT.AND P1, PT, R7, 0x7, PT ;  /* 0x000000070700780c */ /* 0x000fe20003f24270 */
[----:B------:R-:W-:Y:S03]  /*0120*/  BSSY.RECONVERGENT B0, `(.L_x_0) ;  /* 0x000000f000007945 */ /* 0x000fe60003800200 */
[----:B------:R-:W-:-:S02]  /*0130*/  ISETP.GT.U32.OR P2, PT, R6, 0x3f, P1 ;  /* 0x0000003f0600780c */ /* 0x000fc40000f44470 */
[C---:B------:R-:W-:Y:S01]  /*0140*/  ISETP.GT.U32.OR P1, PT, R6.reuse, 0x7, P1 ;  /* 0x000000070600780c */ /* 0x040fe20000f24470 */
[----:B-1----:R-:W-:-:S04]  /*0150*/  IMAD.WIDE.U32 R4, R6, 0x100, R4 ;  /* 0x0000010006047825 */ /* 0x002fc800078e0004 */
[----:B------:R-:W-:-:S05]  /*0160*/  @!P0 IMAD.WIDE R8, R7, 0x4, R4 ;  /* 0x0000000407088825 */ /* 0x000fca00078e0204 */
[----:B--2---:R0:W-:Y:S01]  /*0170*/  @!P0 STG.E desc[UR4][R8.64], R3 ;  /* 0x0000000308008986 */ /* 0x0041e2000c101904 */
[----:B------:R-:W-:Y:S05]  /*0180*/  @P2 BRA `(.L_x_1) ;  /* 0x0000000000202947 */ /* 0x000fea0003800000 */
[----:B0-----:R-:W0:Y:S01]  /*0190*/  LDC.64 R2, c[0x0][0x388] ;  /* 0x0000e200ff027b82 */ /* 0x001e220000000a00 */
[----:B------:R-:W-:-:S05]  /*01a0*/  LEA R9, R6, R7, 0x3 ;  /* 0x0000000706097211 */ /* 0x000fca00078e18ff */
[----:B0-----:R-:W-:Y:S02]  /*01b0*/  IMAD.WIDE R2, R9, 0x4, R2 ;  /* 0x0000000409027825 */ /* 0x001fe400078e0202 */
[----:B------:R-:W0:Y:S04]  /*01c0*/  LDC.64 R8, c[0x4][0x8] ;  /* 0x01000200ff087b82 */ /* 0x000e280000000a00 */
[----:B------:R-:W2:Y:S01]  /*01d0*/  LDG.E R3, desc[UR4][R2.64] ;  /* 0x0000000402037981 */ /* 0x000ea2000c1e1900 */
[----:B0-----:R-:W-:-:S04]  /*01e0*/  IMAD.WIDE.U32 R8, R6, 0x20, R8 ;  /* 0x0000002006087825 */ /* 0x001fc800078e0008 */
[----:B------:R-:W-:-:S05]  /*01f0*/  IMAD.WIDE R8, R7, 0x4, R8 ;  /* 0x0000000407087825 */ /* 0x000fca00078e0208 */
[----:B--2---:R1:W-:Y:S02]  /*0200*/  STG.E desc[UR4][R8.64], R3 ;  /* 0x0000000308007986 */ /* 0x0043e4000c101904 */
.L_x_1:
[----:B------:R-:W-:Y:S05]  /*0210*/  BSYNC.RECONVERGENT B0 ;  /* 0x0000000000007941 */ /* 0x000fea0003800200 */
.L_x_0:
[----:B------:R-:W-:Y:S05]  /*0220*/  @P1 EXIT ;  /* 0x000000000000194d */ /* 0x000fea0003800000 */
[----:B01----:R-:W0:Y:S01]  /*0230*/  LDC.64 R2, c[0x4][0x8] ;  /* 0x01000200ff027b82 */ /* 0x003e220000000a00 */
[----:B------:R-:W2:Y:S04]  /*0240*/  LDG.E R0, desc[UR4][R4.64] ;  /* 0x0000000404007981 */ /* 0x000ea8000c1e1900 */
[----:B------:R-:W3:Y:S04]  /*0250*/  LDG.E R19, desc[UR4][R4.64+0x4] ;  /* 0x0000040404137981 */ /* 0x000ee8000c1e1900 */
[----:B------:R-:W4:Y:S04]  /*0260*/  LDG.E R21, desc[UR4][R4.64+0x8] ;  /* 0x0000080404157981 */ /* 0x000f28000c1e1900 */
[----:B------:R-:W5:Y:S04]  /*0270*/  LDG.E R20, desc[UR4][R4.64+0xc] ;  /* 0x00000c0404147981 */ /* 0x000f68000c1e1900 */
[----:B------:R-:W5:Y:S04]  /*0280*/  LDG.E R22, desc[UR4][R4.64+0x10] ;  /* 0x0000100404167981 */ /* 0x000f68000c1e1900 */
[----:B------:R-:W5:Y:S01]  /*0290*/  LDG.E R9, desc[UR4][R4.64+0x14] ;  /* 0x0000140404097981 */ /* 0x000f62000c1e1900 */
[----:B0-----:R-:W-:-:S03]  /*02a0*/  IMAD.WIDE R2, R7, 0x4, R2 ;  /* 0x0000000407027825 */ /* 0x001fc600078e0202 */
[----:B------:R-:W5:Y:S04]  /*02b0*/  LDG.E R8, desc[UR4][R4.64+0x18] ;  /* 0x0000180404087981 */ /* 0x000f68000c1e1900 */
[----:B------:R-:W2:Y:S04]  /*02c0*/  LDG.E R17, desc[UR4][R2.64] ;  /* 0x0000000402117981 */ /* 0x000ea8000c1e1900 */
[----:B------:R-:W3:Y:S04]  /*02d0*/  LDG.E R16, desc[UR4][R2.64+0x20] ;  /* 0x0000200402107981 */ /* 0x000ee8000c1e1900 */
[----:B------:R-:W4:Y:S04]  /*02e0*/  LDG.E R18, desc[UR4][R2.64+0x40] ;  /* 0x0000400402127981 */ /* 0x000f28000c1e1900 */
[----:B------:R-:W5:Y:S04]  /*02f0*/  LDG.E R23, desc[UR4][R2.64+0x60] ;  /* 0x0000600402177981 */ /* 0x000f68000c1e1900 */
        /* <DEDUP_REMOVED lines=10> */
[----:B------:R-:W5:Y:S01]  /*03a0*/  LDG.E R28, desc[UR4][R2.64+0x7e0] ;  /* 0x0007e004021c7981 */ /* 0x000f62000c1e1900 */
[----:B--2---:R-:W-:-:S03]  /*03b0*/  FFMA R0, R0, R17, RZ ;  /* 0x0000001100007223 */ /* 0x004fc600000000ff */
[----:B------:R-:W2:Y:S01]  /*03c0*/  LDG.E R17, desc[UR4][R2.64+0x120] ;  /* 0x0001200402117981 */ /* 0x000ea2000c1e1900 */
[----:B---3--:R-:W-:-:S03]  /*03d0*/  FFMA R0, R19, R16, R0 ;  /* 0x0000001013007223 */ /* 0x008fc60000000000 */
[----:B------:R-:W3:Y:S01]  /*03e0*/  LDG.E R16, desc[UR4][R4.64+0x28] ;  /* 0x0000280404107981 */ /* 0x000ee2000c1e1900 */
[----:B----4-:R-:W-:-:S03]  /*03f0*/  FFMA R27, R21, R18, R0 ;  /* 0x00000012151b7223 */ /* 0x010fc60000000000 */
[----:B------:R-:W3:Y:S01]  /*0400*/  LDG.E R19, desc[UR4][R2.64+0x140] ;  /* 0x0001400402137981 */ /* 0x000ee2000c1e1900 */
[----:B-----5:R-:W-:-:S03]  /*0410*/  FFMA R27, R20, R23, R27 ;  /* 0x00000017141b7223 */ /* 0x020fc6000000001b */
[----:B------:R-:W4:Y:S04]  /*0420*/  LDG.E R18, desc[UR4][R4.64+0x2c] ;  /* 0x00002c0404127981 */ /* 0x000f28000c1e1900 */
[----:B------:R-:W4:Y:S01]  /*0430*/  LDG.E R21, desc[UR4][R2.64+0x160] ;  /* 0x0001600402157981 */ /* 0x000f22000c1e1900 */
[----:B------:R-:W-:-:S03]  /*0440*/  FFMA R0, R22, R25, R27 ;  /* 0x0000001916007223 */ /* 0x000fc6000000001b */
[----:B------:R-:W5:Y:S04]  /*0450*/  LDG.E R20, desc[UR4][R4.64+0x30] ;  /* 0x0000300404147981 */ /* 0x000f68000c1e1900 */
[----:B------:R-:W5:Y:S01]  /*0460*/  LDG.E R23, desc[UR4][R2.64+0x180] ;  /* 0x0001800402177981 */ /* 0x000f62000c1e1900 */
[----:B------:R-:W-:-:S03]  /*0470*/  FFMA R27, R9, R24, R0 ;  /* 0x00000018091b7223 */ /* 0x000fc60000000000 */
[----:B------:R-:W5:Y:S04]  /*0480*/  LDG.E R22, desc[UR4][R4.64+0x34] ;  /* 0x0000340404167981 */ /* 0x000f68000c1e1900 */
[----:B------:R-:W5:Y:S01]  /*0490*/  LDG.E R25, desc[UR4][R2.64+0x1a0] ;  /* 0x0001a00402197981 */ /* 0x000f62000c1e1900 */
[----:B------:R-:W-:-:S03]  /*04a0*/  FFMA R27, R8, R11, R27 ;  /* 0x0000000b081b7223 */ /* 0x000fc6000000001b */
[----:B------:R-:W5:Y:S04]  /*04b0*/  LDG.E R0, desc[UR4][R4.64+0x38] ;  /* 0x0000380404007981 */ /* 0x000f68000c1e1900 */
[----:B------:R-:W5:Y:S04]  /*04c0*/  LDG.E R9, desc[UR4][R2.64+0x1c0] ;  /* 0x0001c00402097981 */ /* 0x000f68000c1e1900 */
[----:B------:R-:W5:Y:S04]  /*04d0*/  LDG.E R8, desc[UR4][R4.64+0x3c] ;  /* 0x00003c0404087981 */ /* 0x000f68000c1e1900 */
[----:B------:R-:W5:Y:S01]  /*04e0*/  LDG.E R11, desc[UR4][R2.64+0x1e0] ;  /* 0x0001e004020b7981 */ /* 0x000f62000c1e1900 */
[----:B------:R-:W-:-:S03]  /*04f0*/  FFMA R27, R10, R13, R27 ;  /* 0x0000000d0a1b7223 */ /* 0x000fc6000000001b */
[----:B------:R-:W5:Y:S01]  /*0500*/  LDG.E R10, desc[UR4][R4.64+0x40] ;  /* 0x00004004040a7981 */ /* 0x000f62000c1e1900 */
[----:B------:R-:W-:-:S03]  /*0510*/  FFMA R27, R12, R15, R27 ;  /* 0x0000000f0c1b7223 */ /* 0x000fc6000000001b */
[----:B------:R-:W5:Y:S04]  /*0520*/  LDG.E R13, desc[UR4][R2.64+0x200] ;  /* 0x00020004020d7981 */ /* 0x000f68000c1e1900 */
[----:B------:R-:W5:Y:S04]  /*0530*/  LDG.E R12, desc[UR4][R4.64+0x44] ;  /* 0x00004404040c7981 */ /* 0x000f68000c1e1900 */
[----:B------:R-:W5:Y:S01]  /*0540*/  LDG.E R15, desc[UR4][R2.64+0x220] ;  /* 0x00022004020f7981 */ /* 0x000f62000c1e1900 */
[----:B--2---:R-:W-:-:S03]  /*0550*/  FFMA R27, R14, R17, R27 ;  /* 0x000000110e1b7223 */ /* 0x004fc6000000001b */
[----:B------:R-:W2:Y:S04]  /*0560*/  LDG.E R14, desc[UR4][R4.64+0x48] ;  /* 0x00004804040e7981 */ /* 0x000ea8000c1e1900 */
[----:B------:R-:W2:Y:S01]  /*0570*/  LDG.E R17, desc[UR4][R2.64+0x240] ;  /* 0x0002400402117981 */ /* 0x000ea2000c1e1900 */
[----:B---3--:R-:W-:-:S03]  /*0580*/  FFMA R27, R16, R19, R27 ;  /* 0x00000013101b7223 */ /* 0x008fc6000000001b */
[----:B------:R-:W3:Y:S04]  /*0590*/  LDG.E R16, desc[UR4][R4.64+0x4c] ;  /* 0x00004c0404107981 */ /* 0x000ee8000c1e1900 */
[----:B------:R-:W3:Y:S01]  /*05a0*/  LDG.E R19, desc[UR4][R2.64+0x260] ;  /* 0x0002600402137981 */ /* 0x000ee2000c1e1900 */
[----:B----4-:R-:W-:-:S03]  /*05b0*/  FFMA R27, R18, R21, R27 ;  /* 0x00000015121b7223 */ /* 0x010fc6000000001b */
[----:B------:R-:W4:Y:S04]  /*05c0*/  LDG.E R18, desc[UR4][R4.64+0x50] ;  /* 0x0000500404127981 */ /* 0x000f28000c1e1900 */
[----:B------:R-:W4:Y:S01]  /*05d0*/  LDG.E R21, desc[UR4][R2.64+0x280] ;  /* 0x0002800402157981 */ /* 0x000f22000c1e1900 */
[----:B-----5:R-:W-:-:S03]  /*05e0*/  FFMA R27, R20, R23, R27 ;  /* 0x00000017141b7223 */ /* 0x020fc6000000001b */
[----:B------:R-:W5:Y:S04]  /*05f0*/  LDG.E R20, desc[UR4][R4.64+0x54] ;  /* 0x0000540404147981 */ /* 0x000f68000c1e1900 */
[----:B------:R-:W5:Y:S01]  /*0600*/  LDG.E R23, desc[UR4][R2.64+0x2a0] ;  /* 0x0002a00402177981 */ /* 0x000f62000c1e1900 */
        /* <DEDUP_REMOVED lines=119> */
[----:B------:R0:W5:Y:S01]  /*0d80*/  LDG.E R24, desc[UR4][R2.64+0x7a0] ;  /* 0x0007a00402187981 */ /* 0x000162000c1e1900 */
[----:B------:R-:W-:-:S03]  /*0d90*/  FFMA R15, R15, R12, R10 ;  /* 0x0000000c0f0f7223 */ /* 0x000fc6000000000a */
[----:B------:R-:W5:Y:S01]  /*0da0*/  LDG.E R12, desc[UR4][R4.64+0xf8] ;  /* 0x0000f804040c7981 */ /* 0x000f62000c1e1900 */
[----:B------:R-:W1:Y:S01]  /*0db0*/  LDC.64 R10, c[0x4][0x10] ;  /* 0x01000400ff0a7b82 */ /* 0x000e620000000a00 */
[C---:B0-----:R-:W-:Y:S01]  /*0dc0*/  LEA R3, R6.reuse, R7, 0x3 ;  /* 0x0000000706037211 */ /* 0x041fe200078e18ff */
[----:B-1----:R-:W-:-:S04]  /*0dd0*/  IMAD.WIDE.U32 R10, R6, 0x20, R10 ;  /* 0x00000020060a7825 */ /* 0x002fc800078e000a */
[----:B------:R-:W-:-:S04]  /*0de0*/  IMAD.WIDE R10, R7, 0x4, R10 ;  /* 0x00000004070a7825 */ /* 0x000fc800078e020a */
[----:B--2---:R-:W-:-:S04]  /*0df0*/  FFMA R15, R14, R17, R15 ;  /* 0x000000110e0f7223 */ /* 0x004fc8000000000f */
[----:B---3--:R-:W-:Y:S02]  /*0e00*/  FFMA R16, R16, R19, R15 ;  /* 0x0000001310107223 */ /* 0x008fe4000000000f */
[----:B------:R-:W0:Y:S02]  /*0e10*/  LDC.64 R14, c[0x0][0x390] ;  /* 0x0000e400ff0e7b82 */ /* 0x000e240000000a00 */
[----:B----4-:R-:W-:-:S04]  /*0e20*/  FFMA R21, R21, R18, R16 ;  /* 0x0000001215157223 */ /* 0x010fc80000000010 */
[----:B-----5:R-:W-:-:S04]  /*0e30*/  FFMA R20, R20, R23, R21 ;  /* 0x0000001714147223 */ /* 0x020fc80000000015 */
[----:B------:R-:W-:-:S04]  /*0e40*/  FFMA R25, R25, R22, R20 ;  /* 0x0000001619197223 */ /* 0x000fc80000000014 */
[----:B------:R-:W-:-:S04]  /*0e50*/  FFMA R9, R0, R9, R25 ;  /* 0x0000000900097223 */ /* 0x000fc80000000019 */
[----:B------:R-:W-:-:S04]  /*0e60*/  FFMA R8, R8, R27, R9 ;  /* 0x0000001b08087223 */ /* 0x000fc80000000009 */
[----:B------:R-:W-:-:S04]  /*0e70*/  FFMA R13, R13, R24, R8 ;  /* 0x000000180d0d7223 */ /* 0x000fc80000000008 */
[----:B------:R-:W-:Y:S01]  /*0e80*/  FFMA R13, R12, R29, R13 ;  /* 0x0000001d0c0d7223 */ /* 0x000fe2000000000d */
[----:B0-----:R-:W-:-:S04]  /*0e90*/  IMAD.WIDE R14, R3, 0x4, R14 ;  /* 0x00000004030e7825 */ /* 0x001fc800078e020e */
[----:B------:R-:W-:-:S05]  /*0ea0*/  FFMA R13, R26, R28, R13 ;  /* 0x0000001c1a0d7223 */ /* 0x000fca000000000d */
[----:B------:R-:W-:Y:S04]  /*0eb0*/  STG.E desc[UR4][R10.64], R13 ;  /* 0x0000000d0a007986 */ /* 0x000fe8000c101904 */
[----:B------:R-:W-:Y:S01]  /*0ec0*/  STG.E desc[UR4][R14.64], R13 ;  /* 0x0000000d0e007986 */ /* 0x000fe2000c101904 */
[----:B------:R-:W-:Y:S05]  /*0ed0*/  EXIT ;  /* 0x000000000000794d */ /* 0x000fea0003800000 */
.L_x_2:
[----:B------:R-:W-:-:S00]  /*0ee0*/  BRA `(.L_x_2) ;  /* 0xfffffffc00fc7947 */ /* 0x000fc0000383ffff */
[----:B------:R-:W-:-:S00]  /*0ef0*/  NOP ;  /* 0x0000000000007918 */ /* 0x000fc00000000000 */
        /* <DEDUP_REMOVED lines=8> */
.L_x_3:


//--------------------- .nv.shared.reserved.0     --------------------------
	.section	.nv.shared.reserved.0,"aw",@nobits
	.weak		__nv_reservedSMEM_offset_0_alias
	.size		__nv_reservedSMEM_offset_0_alias, 0, 64
	.other		__nv_reservedSMEM_offset_0_alias,@"STO_CUDA_RESERVED_SHARED STV_DEFAULT"
__nv_reservedSMEM_offset_0_alias:
	.zero		0
	.zero		64


//--------------------- .nv.global                --------------------------
	.section	.nv.global,"aw",@nobits
	.align	4
.nv.global:
	.type		result,@object
	.size		result,(indices_onehot - result)
result:
	.zero		256
	.type		indices_onehot,@object
	.size		indices_onehot,(weight - indices_onehot)
indices_onehot:
	.zero		2048
	.type		weight,@object
	.size		weight,(.L_1 - weight)
weight:
	.zero		2048
.L_1:


//--------------------- .nv.constant0._Z19nn_Embedding_kernelPfS_S_ --------------------------
	.section	.nv.constant0._Z19nn_Embedding_kernelPfS_S_,"a",@progbits
	.sectionflags	@""
	.align	4
.nv.constant0._Z19nn_Embedding_kernelPfS_S_:
	.zero		920


//--------------------- SYMBOLS --------------------------

	.type		.nv.reservedSmem.offset0,@object
	.size		.nv.reservedSmem.offset0,0x4
